//
// Generated by NVIDIA NVVM Compiler
//
// Compiler Build ID: CL-36424714
// Cuda compilation tools, release 13.0, V13.0.88
// Based on NVVM 20.0.0
//

.version 9.0
.target sm_100
.address_size 64

	// .globl	_Z16highly_divergentPfii

.visible .entry _Z16highly_divergentPfii(
	.param .u64 .ptr .align 1 _Z16highly_divergentPfii_param_0,
	.param .u32 _Z16highly_divergentPfii_param_1,
	.param .u32 _Z16highly_divergentPfii_param_2
)
{
	.reg .pred 	%p<11>;
	.reg .b32 	%r<12>;
	.reg .b32 	%f<16>;
	.reg .b64 	%rd<5>;

	ld.param.u64 	%rd2, [_Z16highly_divergentPfii_param_0];
	ld.param.u32 	%r7, [_Z16highly_divergentPfii_param_1];
	ld.param.u32 	%r6, [_Z16highly_divergentPfii_param_2];
	mov.u32 	%r8, %ctaid.x;
	mov.u32 	%r9, %ntid.x;
	mov.u32 	%r1, %tid.x;
	mad.lo.s32 	%r2, %r8, %r9, %r1;
	setp.ge.s32 	%p1, %r2, %r7;
	@%p1 bra 	$L__BB0_20;
	cvta.to.global.u64 	%rd3, %rd2;
	mul.wide.s32 	%rd4, %r2, 4;
	add.s64 	%rd1, %rd3, %rd4;
	ld.global.f32 	%f14, [%rd1];
	setp.lt.s32 	%p2, %r6, 1;
	@%p2 bra 	$L__BB0_19;
	and.b32  	%r3, %r1, 7;
	mov.b32 	%r11, 0;
$L__BB0_3:
	setp.gt.s32 	%p3, %r3, 3;
	@%p3 bra 	$L__BB0_7;
	setp.gt.s32 	%p7, %r3, 1;
	@%p7 bra 	$L__BB0_12;
	setp.eq.s32 	%p9, %r3, 0;
	@%p9 bra 	$L__BB0_6;
	bra.uni 	$L__BB0_10;
$L__BB0_6:
	mul.f32 	%f14, %f14, 0f3F8CCCCD;
	bra.uni 	$L__BB0_18;
$L__BB0_7:
	setp.gt.s32 	%p4, %r3, 5;
	@%p4 bra 	$L__BB0_16;
	setp.eq.s32 	%p6, %r3, 4;
	@%p6 bra 	$L__BB0_9;
	bra.uni 	$L__BB0_14;
$L__BB0_9:
	add.f32 	%f14, %f14, 0f3DCCCCCD;
	bra.uni 	$L__BB0_18;
$L__BB0_10:
	mul.f32 	%f14, %f14, 0f3F99999A;
	bra.uni 	$L__BB0_18;
$L__BB0_11:
	mul.f32 	%f14, %f14, 0f3FA66666;
	bra.uni 	$L__BB0_18;
$L__BB0_12:
	setp.eq.s32 	%p8, %r3, 2;
	@%p8 bra 	$L__BB0_11;
	mul.f32 	%f14, %f14, 0f3FB33333;
	bra.uni 	$L__BB0_18;
$L__BB0_14:
	add.f32 	%f14, %f14, 0f3E4CCCCD;
	bra.uni 	$L__BB0_18;
$L__BB0_15:
	add.f32 	%f14, %f14, 0f3E99999A;
	bra.uni 	$L__BB0_18;
$L__BB0_16:
	setp.eq.s32 	%p5, %r3, 6;
	@%p5 bra 	$L__BB0_15;
	add.f32 	%f14, %f14, 0f3ECCCCCD;
$L__BB0_18:
	add.s32 	%r11, %r11, 1;
	setp.ne.s32 	%p10, %r11, %r6;
	@%p10 bra 	$L__BB0_3;
$L__BB0_19:
	st.global.f32 	[%rd1], %f14;
$L__BB0_20:
	ret;

}
	// .globl	_Z13non_divergentPfii
.visible .entry _Z13non_divergentPfii(
	.param .u64 .ptr .align 1 _Z13non_divergentPfii_param_0,
	.param .u32 _Z13non_divergentPfii_param_1,
	.param .u32 _Z13non_divergentPfii_param_2
)
{
	.reg .pred 	%p<11>;
	.reg .b32 	%r<13>;
	.reg .b32 	%f<16>;
	.reg .b64 	%rd<5>;

	ld.param.u64 	%rd2, [_Z13non_divergentPfii_param_0];
	ld.param.u32 	%r7, [_Z13non_divergentPfii_param_1];
	ld.param.u32 	%r6, [_Z13non_divergentPfii_param_2];
	mov.u32 	%r8, %ctaid.x;
	mov.u32 	%r9, %ntid.x;
	mov.u32 	%r1, %tid.x;
	mad.lo.s32 	%r2, %r8, %r9, %r1;
	setp.ge.s32 	%p1, %r2, %r7;
	@%p1 bra 	$L__BB1_20;
	cvta.to.global.u64 	%rd3, %rd2;
	mul.wide.s32 	%rd4, %r2, 4;
	add.s64 	%rd1, %rd3, %rd4;
	ld.global.f32 	%f14, [%rd1];
	setp.lt.s32 	%p2, %r6, 1;
	@%p2 bra 	$L__BB1_19;
	shr.u32 	%r11, %r1, 5;
	and.b32  	%r3, %r11, 7;
	mov.b32 	%r12, 0;
$L__BB1_3:
	setp.gt.s32 	%p3, %r3, 3;
	@%p3 bra 	$L__BB1_7;
	setp.gt.s32 	%p7, %r3, 1;
	@%p7 bra 	$L__BB1_12;
	setp.eq.s32 	%p9, %r3, 0;
	@%p9 bra 	$L__BB1_6;
	bra.uni 	$L__BB1_10;
$L__BB1_6:
	mul.f32 	%f14, %f14, 0f3F8CCCCD;
	bra.uni 	$L__BB1_18;
$L__BB1_7:
	setp.gt.s32 	%p4, %r3, 5;
	@%p4 bra 	$L__BB1_16;
	setp.eq.s32 	%p6, %r3, 4;
	@%p6 bra 	$L__BB1_9;
	bra.uni 	$L__BB1_14;
$L__BB1_9:
	add.f32 	%f14, %f14, 0f3DCCCCCD;
	bra.uni 	$L__BB1_18;
$L__BB1_10:
	mul.f32 	%f14, %f14, 0f3F99999A;
	bra.uni 	$L__BB1_18;
$L__BB1_11:
	mul.f32 	%f14, %f14, 0f3FA66666;
	bra.uni 	$L__BB1_18;
$L__BB1_12:
	setp.eq.s32 	%p8, %r3, 2;
	@%p8 bra 	$L__BB1_11;
	mul.f32 	%f14, %f14, 0f3FB33333;
	bra.uni 	$L__BB1_18;
$L__BB1_14:
	add.f32 	%f14, %f14, 0f3E4CCCCD;
	bra.uni 	$L__BB1_18;
$L__BB1_15:
	add.f32 	%f14, %f14, 0f3E99999A;
	bra.uni 	$L__BB1_18;
$L__BB1_16:
	setp.eq.s32 	%p5, %r3, 6;
	@%p5 bra 	$L__BB1_15;
	add.f32 	%f14, %f14, 0f3ECCCCCD;
$L__BB1_18:
	add.s32 	%r12, %r12, 1;
	setp.ne.s32 	%p10, %r12, %r6;
	@%p10 bra 	$L__BB1_3;
$L__BB1_19:
	st.global.f32 	[%rd1], %f14;
$L__BB1_20:
	ret;

}
	// .globl	_Z14half_divergentPfii
.visible .entry _Z14half_divergentPfii(
	.param .u64 .ptr .align 1 _Z14half_divergentPfii_param_0,
	.param .u32 _Z14half_divergentPfii_param_1,
	.param .u32 _Z14half_divergentPfii_param_2
)
{
	.reg .pred 	%p<12>;
	.reg .b32 	%r<18>;
	.reg .b32 	%f<38>;
	.reg .b64 	%rd<5>;

	ld.param.u64 	%rd2, [_Z14half_divergentPfii_param_0];
	ld.param.u32 	%r12, [_Z14half_divergentPfii_param_1];
	ld.param.u32 	%r11, [_Z14half_divergentPfii_param_2];
	mov.u32 	%r13, %ctaid.x;
	mov.u32 	%r14, %ntid.x;
	mov.u32 	%r1, %tid.x;
	mad.lo.s32 	%r2, %r13, %r14, %r1;
	setp.ge.s32 	%p1, %r2, %r12;
	@%p1 bra 	$L__BB2_24;
	cvta.to.global.u64 	%rd3, %rd2;
	mul.wide.s32 	%rd4, %r2, 4;
	add.s64 	%rd1, %rd3, %rd4;
	ld.global.f32 	%f35, [%rd1];
	setp.lt.s32 	%p2, %r11, 1;
	@%p2 bra 	$L__BB2_23;
	and.b32  	%r3, %r1, 16;
	and.b32  	%r4, %r11, 3;
	setp.lt.u32 	%p3, %r11, 4;
	@%p3 bra 	$L__BB2_17;
	and.b32  	%r15, %r11, 2147483644;
	neg.s32 	%r16, %r15;
$L__BB2_4:
	setp.ne.s32 	%p4, %r3, 0;
	@%p4 bra 	$L__BB2_6;
	fma.rn.f32 	%f29, %f35, 0f3F8CCCCD, 0f3F000000;
	bra.uni 	$L__BB2_7;
$L__BB2_6:
	div.rn.f32 	%f23, %f35, 0f3F8CCCCD;
	add.f32 	%f29, %f23, 0fBF000000;
$L__BB2_7:
	setp.eq.s32 	%p5, %r3, 0;
	@%p5 bra 	$L__BB2_9;
	div.rn.f32 	%f24, %f29, 0f3F8CCCCD;
	add.f32 	%f30, %f24, 0fBF000000;
	bra.uni 	$L__BB2_10;
$L__BB2_9:
	fma.rn.f32 	%f30, %f29, 0f3F8CCCCD, 0f3F000000;
$L__BB2_10:
	setp.eq.s32 	%p6, %r3, 0;
	@%p6 bra 	$L__BB2_12;
	div.rn.f32 	%f25, %f30, 0f3F8CCCCD;
	add.f32 	%f31, %f25, 0fBF000000;
	bra.uni 	$L__BB2_13;
$L__BB2_12:
	fma.rn.f32 	%f31, %f30, 0f3F8CCCCD, 0f3F000000;
$L__BB2_13:
	setp.eq.s32 	%p7, %r3, 0;
	@%p7 bra 	$L__BB2_15;
	div.rn.f32 	%f26, %f31, 0f3F8CCCCD;
	add.f32 	%f35, %f26, 0fBF000000;
	bra.uni 	$L__BB2_16;
$L__BB2_15:
	fma.rn.f32 	%f35, %f31, 0f3F8CCCCD, 0f3F000000;
$L__BB2_16:
	add.s32 	%r16, %r16, 4;
	setp.ne.s32 	%p8, %r16, 0;
	@%p8 bra 	$L__BB2_4;
$L__BB2_17:
	setp.eq.s32 	%p9, %r4, 0;
	@%p9 bra 	$L__BB2_23;
	neg.s32 	%r17, %r4;
$L__BB2_19:
	.pragma "nounroll";
	setp.eq.s32 	%p10, %r3, 0;
	@%p10 bra 	$L__BB2_21;
	div.rn.f32 	%f27, %f35, 0f3F8CCCCD;
	add.f32 	%f35, %f27, 0fBF000000;
	bra.uni 	$L__BB2_22;
$L__BB2_21:
	fma.rn.f32 	%f35, %f35, 0f3F8CCCCD, 0f3F000000;
$L__BB2_22:
	add.s32 	%r17, %r17, 1;
	setp.ne.s32 	%p11, %r17, 0;
	@%p11 bra 	$L__BB2_19;
$L__BB2_23:
	st.global.f32 	[%rd1], %f35;
$L__BB2_24:
	ret;

}


// ===== COMPILED SASS (sm_100) =====

	.target	sm_100

	.elftype	@"ET_EXEC"


//--------------------- .note.nv.tkinfo           --------------------------
	.section	.note.nv.tkinfo,"",@"SHT_NOTE"
	.sectionflags	@"SHF_NOTE_NV_TKINFO"
	.tkinfo
        /*0018*/ 	.word	0x00000002
        /*0030*/ 	.string	""
        /*0030*/ 	.string	"ptxas"
        /*0030*/ 	.string	"Cuda compilation tools, release 13.0, V13.0.88"
        /*0030*/ 	.string	"Build cuda_13.0.r13.0/compiler.36424714_0"
        /*0030*/ 	.string	"-arch sm_100 -m 64 "



//--------------------- .note.nv.cuinfo           --------------------------
	.section	.note.nv.cuinfo,"",@"SHT_NOTE"
	.sectionflags	@"SHF_NOTE_NV_CUINFO"
        /*0018*/ 	.short	0x0002
        /*001a*/ 	.short	0x0064
        /*001c*/ 	.short	0x0082
	.zero		2


//--------------------- .nv.info                  --------------------------
	.section	.nv.info,"",@"SHT_CUDA_INFO"
	.align	4


	//----- nvinfo : EIATTR_REGCOUNT
	.align		4
        /*0000*/ 	.byte	0x04, 0x2f
        /*0002*/ 	.short	(.L_1 - .L_0)
	.align		4
.L_0:
        /*0004*/ 	.word	index@(_Z16highly_divergentPfii)
        /*0008*/ 	.word	0x00000008


	//----- nvinfo : EIATTR_FRAME_SIZE
	.align		4
.L_1:
        /*000c*/ 	.byte	0x04, 0x11
        /*000e*/ 	.short	(.L_3 - .L_2)
	.align		4
.L_2:
        /*0010*/ 	.word	index@(_Z16highly_divergentPfii)
        /*0014*/ 	.word	0x00000000


	//----- nvinfo : EIATTR_REGCOUNT
	.align		4
.L_3:
        /*0018*/ 	.byte	0x04, 0x2f
        /*001a*/ 	.short	(.L_5 - .L_4)
	.align		4
.L_4:
        /*001c*/ 	.word	index@(_Z13non_divergentPfii)
        /*0020*/ 	.word	0x00000008


	//----- nvinfo : EIATTR_FRAME_SIZE
	.align		4
.L_5:
        /*0024*/ 	.byte	0x04, 0x11
        /*0026*/ 	.short	(.L_7 - .L_6)
	.align		4
.L_6:
        /*0028*/ 	.word	index@(_Z13non_divergentPfii)
        /*002c*/ 	.word	0x00000000


	//----- nvinfo : EIATTR_REGCOUNT
	.align		4
.L_7:
        /*0030*/ 	.byte	0x04, 0x2f
        /*0032*/ 	.short	(.L_9 - .L_8)
	.align		4
.L_8:
        /*0034*/ 	.word	index@(_Z14half_divergentPfii)
        /*0038*/ 	.word	0x00000012


	//----- nvinfo : EIATTR_FRAME_SIZE
	.align		4
.L_9:
        /*003c*/ 	.byte	0x04, 0x11
        /*003e*/ 	.short	(.L_11 - .L_10)
	.align		4
.L_10:
        /*0040*/ 	.word	index@($__internal_0_$__cuda_sm3x_div_rn_noftz_f32_slowpath)
        /*0044*/ 	.word	0x00000000


	//----- nvinfo : EIATTR_FRAME_SIZE
	.align		4
.L_11:
        /*0048*/ 	.byte	0x04, 0x11
        /*004a*/ 	.short	(.L_13 - .L_12)
	.align		4
.L_12:
        /*004c*/ 	.word	index@(_Z14half_divergentPfii)
        /*0050*/ 	.word	0x00000000


	//----- nvinfo : EIATTR_MIN_STACK_SIZE
	.align		4
.L_13:
        /*0054*/ 	.byte	0x04, 0x12
        /*0056*/ 	.short	(.L_15 - .L_14)
	.align		4
.L_14:
        /*0058*/ 	.word	index@(_Z14half_divergentPfii)
        /*005c*/ 	.word	0x00000000


	//----- nvinfo : EIATTR_MIN_STACK_SIZE
	.align		4
.L_15:
        /*0060*/ 	.byte	0x04, 0x12
        /*0062*/ 	.short	(.L_17 - .L_16)
	.align		4
.L_16:
        /*0064*/ 	.word	index@(_Z13non_divergentPfii)
        /*0068*/ 	.word	0x00000000


	//----- nvinfo : EIATTR_MIN_STACK_SIZE
	.align		4
.L_17:
        /*006c*/ 	.byte	0x04, 0x12
        /*006e*/ 	.short	(.L_19 - .L_18)
	.align		4
.L_18:
        /*0070*/ 	.word	index@(_Z16highly_divergentPfii)
        /*0074*/ 	.word	0x00000000
.L_19:


//--------------------- .nv.compat                --------------------------
	.section	.nv.compat,"",@"SHT_CUDA_COMPAT_INFO"
	.align	4
        /*0000*/ 	.byte	0x02, 0x09, 0x00, 0x00, 0x02, 0x02, 0x01, 0x00, 0x02, 0x05, 0x05, 0x00, 0x03, 0x07, 0x01, 0x01
        /*0010*/ 	.byte	0x02, 0x03, 0x00, 0x00, 0x02, 0x06, 0x01, 0x00, 0x04, 0x0b, 0x08, 0x00, 0x01, 0x00, 0x00, 0x00
        /*0020*/ 	.byte	0x00, 0x00, 0x00, 0x00


//--------------------- .nv.info._Z14half_divergentPfii --------------------------
	.section	.nv.info._Z14half_divergentPfii,"",@"SHT_CUDA_INFO"
	.sectionflags	@""
	.align	4


	//----- nvinfo : EIATTR_CUDA_API_VERSION
	.align		4
        /*0000*/ 	.byte	0x04, 0x37
        /*0002*/ 	.short	(.L_21 - .L_20)
.L_20:
        /*0004*/ 	.word	0x00000082


	//----- nvinfo : EIATTR_KPARAM_INFO
	.align		4
.L_21:
        /*0008*/ 	.byte	0x04, 0x17
        /*000a*/ 	.short	(.L_23 - .L_22)
.L_22:
        /*000c*/ 	.word	0x00000000
        /*0010*/ 	.short	0x0002
        /*0012*/ 	.short	0x000c
        /*0014*/ 	.byte	0x00, 0xf0, 0x11, 0x00


	//----- nvinfo : EIATTR_KPARAM_INFO
	.align		4
.L_23:
        /*0018*/ 	.byte	0x04, 0x17
        /*001a*/ 	.short	(.L_25 - .L_24)
.L_24:
        /*001c*/ 	.word	0x00000000
        /*0020*/ 	.short	0x0001
        /*0022*/ 	.short	0x0008
        /*0024*/ 	.byte	0x00, 0xf0, 0x11, 0x00


	//----- nvinfo : EIATTR_KPARAM_INFO
	.align		4
.L_25:
        /*0028*/ 	.byte	0x04, 0x17
        /*002a*/ 	.short	(.L_27 - .L_26)
.L_26:
        /*002c*/ 	.word	0x00000000
        /*0030*/ 	.short	0x0000
        /*0032*/ 	.short	0x0000
        /*0034*/ 	.byte	0x00, 0xf5, 0x21, 0x00


	//----- nvinfo : EIATTR_SPARSE_MMA_MASK
	.align		4
.L_27:
        /*0038*/ 	.byte	0x03, 0x50
        /*003a*/ 	.short	0x0000


	//----- nvinfo : EIATTR_MAXREG_COUNT
	.align		4
        /*003c*/ 	.byte	0x03, 0x1b
        /*003e*/ 	.short	0x00ff


	//----- nvinfo : EIATTR_MERCURY_ISA_VERSION
	.align		4
        /*0040*/ 	.byte	0x03, 0x5f
        /*0042*/ 	.short	0x0101


	//----- nvinfo : EIATTR_VRC_CTA_INIT_COUNT
	.align		4
        /*0044*/ 	.byte	0x02, 0x4a
	.zero		1
	.zero		1


	//----- nvinfo : EIATTR_EXIT_INSTR_OFFSETS
	.align		4
        /*0048*/ 	.byte	0x04, 0x1c
        /*004a*/ 	.short	(.L_29 - .L_28)


	//   ....[0]....
.L_28:
        /*004c*/ 	.word	0x00000070


	//   ....[1]....
        /*0050*/ 	.word	0x00000850


	//----- nvinfo : EIATTR_CRS_STACK_SIZE
	.align		4
.L_29:
        /*0054*/ 	.byte	0x04, 0x1e
        /*0056*/ 	.short	(.L_31 - .L_30)
.L_30:
        /*0058*/ 	.word	0x00000000


	//----- nvinfo : EIATTR_CBANK_PARAM_SIZE
	.align		4
.L_31:
        /*005c*/ 	.byte	0x03, 0x19
        /*005e*/ 	.short	0x0010


	//----- nvinfo : EIATTR_PARAM_CBANK
	.align		4
        /*0060*/ 	.byte	0x04, 0x0a
        /*0062*/ 	.short	(.L_33 - .L_32)
	.align		4
.L_32:
        /*0064*/ 	.word	index@(.nv.constant0._Z14half_divergentPfii)
        /*0068*/ 	.short	0x0380
        /*006a*/ 	.short	0x0010


	//----- nvinfo : EIATTR_SW_WAR
	.align		4
.L_33:
        /*006c*/ 	.byte	0x04, 0x36
        /*006e*/ 	.short	(.L_35 - .L_34)
.L_34:
        /*0070*/ 	.word	0x00000008
.L_35:


//--------------------- .nv.info._Z13non_divergentPfii --------------------------
	.section	.nv.info._Z13non_divergentPfii,"",@"SHT_CUDA_INFO"
	.sectionflags	@""
	.align	4


	//----- nvinfo : EIATTR_CUDA_API_VERSION
	.align		4
        /*0000*/ 	.byte	0x04, 0x37
        /*0002*/ 	.short	(.L_37 - .L_36)
.L_36:
        /*0004*/ 	.word	0x00000082


	//----- nvinfo : EIATTR_KPARAM_INFO
	.align		4
.L_37:
        /*0008*/ 	.byte	0x04, 0x17
        /*000a*/ 	.short	(.L_39 - .L_38)
.L_38:
        /*000c*/ 	.word	0x00000000
        /*0010*/ 	.short	0x0002
        /*0012*/ 	.short	0x000c
        /*0014*/ 	.byte	0x00, 0xf0, 0x11, 0x00


	//----- nvinfo : EIATTR_KPARAM_INFO
	.align		4
.L_39:
        /*0018*/ 	.byte	0x04, 0x17
        /*001a*/ 	.short	(.L_41 - .L_40)
.L_40:
        /*001c*/ 	.word	0x00000000
        /*0020*/ 	.short	0x0001
        /*0022*/ 	.short	0x0008
        /*0024*/ 	.byte	0x00, 0xf0, 0x11, 0x00


	//----- nvinfo : EIATTR_KPARAM_INFO
	.align		4
.L_41:
        /*0028*/ 	.byte	0x04, 0x17
        /*002a*/ 	.short	(.L_43 - .L_42)
.L_42:
        /*002c*/ 	.word	0x00000000
        /*0030*/ 	.short	0x0000
        /*0032*/ 	.short	0x0000
        /*0034*/ 	.byte	0x00, 0xf5, 0x21, 0x00


	//----- nvinfo : EIATTR_SPARSE_MMA_MASK
	.align		4
.L_43:
        /*0038*/ 	.byte	0x03, 0x50
        /*003a*/ 	.short	0x0000


	//----- nvinfo : EIATTR_MAXREG_COUNT
	.align		4
        /*003c*/ 	.byte	0x03, 0x1b
        /*003e*/ 	.short	0x00ff


	//----- nvinfo : EIATTR_MERCURY_ISA_VERSION
	.align		4
        /*0040*/ 	.byte	0x03, 0x5f
        /*0042*/ 	.short	0x0101


	//----- nvinfo : EIATTR_VRC_CTA_INIT_COUNT
	.align		4
        /*0044*/ 	.byte	0x02, 0x4a
	.zero		1
	.zero		1


	//----- nvinfo : EIATTR_EXIT_INSTR_OFFSETS
	.align		4
        /*0048*/ 	.byte	0x04, 0x1c
        /*004a*/ 	.short	(.L_45 - .L_44)


	//   ....[0]....
.L_44:
        /*004c*/ 	.word	0x00000070


	//   ....[1]....
        /*0050*/ 	.word	0x000002f0


	//----- nvinfo : EIATTR_CRS_STACK_SIZE
	.align		4
.L_45:
        /*0054*/ 	.byte	0x04, 0x1e
        /*0056*/ 	.short	(.L_47 - .L_46)
.L_46:
        /*0058*/ 	.word	0x00000000


	//----- nvinfo : EIATTR_CBANK_PARAM_SIZE
	.align		4
.L_47:
        /*005c*/ 	.byte	0x03, 0x19
        /*005e*/ 	.short	0x0010


	//----- nvinfo : EIATTR_PARAM_CBANK
	.align		4
        /*0060*/ 	.byte	0x04, 0x0a
        /*0062*/ 	.short	(.L_49 - .L_48)
	.align		4
.L_48:
        /*0064*/ 	.word	index@(.nv.constant0._Z13non_divergentPfii)
        /*0068*/ 	.short	0x0380
        /*006a*/ 	.short	0x0010


	//----- nvinfo : EIATTR_SW_WAR
	.align		4
.L_49:
        /*006c*/ 	.byte	0x04, 0x36
        /*006e*/ 	.short	(.L_51 - .L_50)
.L_50:
        /*0070*/ 	.word	0x00000008
.L_51:


//--------------------- .nv.info._Z16highly_divergentPfii --------------------------
	.section	.nv.info._Z16highly_divergentPfii,"",@"SHT_CUDA_INFO"
	.sectionflags	@""
	.align	4


	//----- nvinfo : EIATTR_CUDA_API_VERSION
	.align		4
        /*0000*/ 	.byte	0x04, 0x37
        /*0002*/ 	.short	(.L_53 - .L_52)
.L_52:
        /*0004*/ 	.word	0x00000082


	//----- nvinfo : EIATTR_KPARAM_INFO
	.align		4
.L_53:
        /*0008*/ 	.byte	0x04, 0x17
        /*000a*/ 	.short	(.L_55 - .L_54)
.L_54:
        /*000c*/ 	.word	0x00000000
        /*0010*/ 	.short	0x0002
        /*0012*/ 	.short	0x000c
        /*0014*/ 	.byte	0x00, 0xf0, 0x11, 0x00


	//----- nvinfo : EIATTR_KPARAM_INFO
	.align		4
.L_55:
        /*0018*/ 	.byte	0x04, 0x17
        /*001a*/ 	.short	(.L_57 - .L_56)
.L_56:
        /*001c*/ 	.word	0x00000000
        /*0020*/ 	.short	0x0001
        /*0022*/ 	.short	0x0008
        /*0024*/ 	.byte	0x00, 0xf0, 0x11, 0x00


	//----- nvinfo : EIATTR_KPARAM_INFO
	.align		4
.L_57:
        /*0028*/ 	.byte	0x04, 0x17
        /*002a*/ 	.short	(.L_59 - .L_58)
.L_58:
        /*002c*/ 	.word	0x00000000
        /*0030*/ 	.short	0x0000
        /*0032*/ 	.short	0x0000
        /*0034*/ 	.byte	0x00, 0xf5, 0x21, 0x00


	//----- nvinfo : EIATTR_SPARSE_MMA_MASK
	.align		4
.L_59:
        /*0038*/ 	.byte	0x03, 0x50
        /*003a*/ 	.short	0x0000


	//----- nvinfo : EIATTR_MAXREG_COUNT
	.align		4
        /*003c*/ 	.byte	0x03, 0x1b
        /*003e*/ 	.short	0x00ff


	//----- nvinfo : EIATTR_MERCURY_ISA_VERSION
	.align		4
        /*0040*/ 	.byte	0x03, 0x5f
        /*0042*/ 	.short	0x0101


	//----- nvinfo : EIATTR_VRC_CTA_INIT_COUNT
	.align		4
        /*0044*/ 	.byte	0x02, 0x4a
	.zero		1
	.zero		1


	//----- nvinfo : EIATTR_EXIT_INSTR_OFFSETS
	.align		4
        /*0048*/ 	.byte	0x04, 0x1c
        /*004a*/ 	.short	(.L_61 - .L_60)


	//   ....[0]....
.L_60:
        /*004c*/ 	.word	0x00000070


	//   ....[1]....
        /*0050*/ 	.word	0x000002e0


	//----- nvinfo : EIATTR_CRS_STACK_SIZE
	.align		4
.L_61:
        /*0054*/ 	.byte	0x04, 0x1e
        /*0056*/ 	.short	(.L_63 - .L_62)
.L_62:
        /*0058*/ 	.word	0x00000000


	//----- nvinfo : EIATTR_CBANK_PARAM_SIZE
	.align		4
.L_63:
        /*005c*/ 	.byte	0x03, 0x19
        /*005e*/ 	.short	0x0010


	//----- nvinfo : EIATTR_PARAM_CBANK
	.align		4
        /*0060*/ 	.byte	0x04, 0x0a
        /*0062*/ 	.short	(.L_65 - .L_64)
	.align		4
.L_64:
        /*0064*/ 	.word	index@(.nv.constant0._Z16highly_divergentPfii)
        /*0068*/ 	.short	0x0380
        /*006a*/ 	.short	0x0010


	//----- nvinfo : EIATTR_SW_WAR
	.align		4
.L_65:
        /*006c*/ 	.byte	0x04, 0x36
        /*006e*/ 	.short	(.L_67 - .L_66)
.L_66:
        /*0070*/ 	.word	0x00000008
.L_67:


//--------------------- .nv.callgraph             --------------------------
	.section	.nv.callgraph,"",@"SHT_CUDA_CALLGRAPH"
	.align	4
	.sectionentsize	8
	.align		4
        /*0000*/ 	.word	0x00000000
	.align		4
        /*0004*/ 	.word	0xffffffff
	.align		4
        /*0008*/ 	.word	0x00000000
	.align		4
        /*000c*/ 	.word	0xfffffffe
	.align		4
        /*0010*/ 	.word	0x00000000
	.align		4
        /*0014*/ 	.word	0xfffffffd
	.align		4
        /*0018*/ 	.word	0x00000000
	.align		4
        /*001c*/ 	.word	0xfffffffc


//--------------------- .text._Z14half_divergentPfii --------------------------
	.section	.text._Z14half_divergentPfii,"ax",@progbits
	.align	128
        .global         _Z14half_divergentPfii
        .type           _Z14half_divergentPfii,@function
        .size           _Z14half_divergentPfii,(.L_x_56 - _Z14half_divergentPfii)
        .other          _Z14half_divergentPfii,@"STO_CUDA_ENTRY STV_DEFAULT"
_Z14half_divergentPfii:
.text._Z14half_divergentPfii:
[----:B------:R-:W-:Y:S01]  /*0000*/  LDC R1, c[0x0][0x37c] ;  /* 0x0000df00ff017b82 */ /* 0x000fe20000000800 */
[----:B------:R-:W0:Y:S07]  /*0010*/  S2R R6, SR_TID.X ;  /* 0x0000000000067919 */ /* 0x000e2e0000002100 */
[----:B------:R-:W0:Y:S01]  /*0020*/  S2UR UR4, SR_CTAID.X ;  /* 0x00000000000479c3 */ /* 0x000e220000002500 */
[----:B------:R-:W1:Y:S07]  /*0030*/  LDCU UR5, c[0x0][0x388] ;  /* 0x00007100ff0577ac */ /* 0x000e6e0008000800 */
[----:B------:R-:W0:Y:S02]  /*0040*/  LDC R3, c[0x0][0x360] ;  /* 0x0000d800ff037b82 */ /* 0x000e240000000800 */
[----:B0-----:R-:W-:-:S05]  /*0050*/  IMAD R3, R3, UR4, R6 ;  /* 0x0000000403037c24 */ /* 0x001fca000f8e0206 */
[----:B-1----:R-:W-:-:S13]  /*0060*/  ISETP.GE.AND P0, PT, R3, UR5, PT ;  /* 0x0000000503007c0c */ /* 0x002fda000bf06270 */
[----:B------:R-:W-:Y:S05]  /*0070*/  @P0 EXIT ;  /* 0x000000000000094d */ /* 0x000fea0003800000 */
[----:B------:R-:W0:Y:S01]  /*0080*/  LDC.64 R4, c[0x0][0x380] ;  /* 0x0000e000ff047b82 */ /* 0x000e220000000a00 */
[----:B------:R-:W1:Y:S01]  /*0090*/  LDCU.64 UR6, c[0x0][0x358] ;  /* 0x00006b00ff0677ac */ /* 0x000e620008000a00 */
[----:B------:R-:W2:Y:S01]  /*00a0*/  LDCU UR4, c[0x0][0x38c] ;  /* 0x00007180ff0477ac */ /* 0x000ea20008000800 */
[----:B0-----:R-:W-:-:S05]  /*00b0*/  IMAD.WIDE R4, R3, 0x4, R4 ;  /* 0x0000000403047825 */ /* 0x001fca00078e0204 */
[----:B-1----:R0:W5:Y:S01]  /*00c0*/  LDG.E R3, desc[UR6][R4.64] ;  /* 0x0000000604037981 */ /* 0x002162000c1e1900 */
[----:B--2---:R-:W-:-:S09]  /*00d0*/  UISETP.GE.AND UP0, UPT, UR4, 0x1, UPT ;  /* 0x000000010400788c */ /* 0x004fd2000bf06270 */
[----:B0-----:R-:W-:Y:S05]  /*00e0*/  BRA.U !UP0, `(.L_x_0) ;  /* 0x0000000508d47547 */ /* 0x001fea000b800000 */
[----:B------:R-:W-:Y:S01]  /*00f0*/  UISETP.GE.U32.AND UP0, UPT, UR4, 0x4, UPT ;  /* 0x000000040400788c */ /* 0x000fe2000bf06070 */
[----:B------:R-:W-:Y:S01]  /*0100*/  LOP3.LUT R6, R6, 0x10, RZ, 0xc0, !PT ;  /* 0x0000001006067812 */ /* 0x000fe200078ec0ff */
[----:B------:R-:W-:Y:S01]  /*0110*/  IMAD.MOV.U32 R2, RZ, RZ, 0x3f8ccccd ;  /* 0x3f8ccccdff027424 */ /* 0x000fe200078e00ff */
[----:B------:R-:W-:-:S06]  /*0120*/  ULOP3.LUT UR5, UR4, 0x3, URZ, 0xc0, !UPT ;  /* 0x0000000304057892 */ /* 0x000fcc000f8ec0ff */
[----:B------:R-:W-:Y:S06]  /*0130*/  BRA.U !UP0, `(.L_x_1) ;  /* 0x0000000508587547 */ /* 0x000fec000b800000 */
[----:B------:R-:W-:-:S04]  /*0140*/  ULOP3.LUT UR4, UR4, 0x7ffffffc, URZ, 0xc0, !UPT ;  /* 0x7ffffffc04047892 */ /* 0x000fc8000f8ec0ff */
[----:B------:R-:W-:-:S12]  /*0150*/  UIADD3 UR4, UPT, UPT, -UR4, URZ, URZ ;  /* 0x000000ff04047290 */ /* 0x000fd8000fffe1ff */
.L_x_21:
[----:B------:R-:W-:Y:S01]  /*0160*/  ISETP.NE.AND P0, PT, R6, RZ, PT ;  /* 0x000000ff0600720c */ /* 0x000fe20003f05270 */
[----:B------:R-:W-:Y:S01]  /*0170*/  UIADD3 UR4, UPT, UPT, UR4, 0x4, URZ ;  /* 0x0000000404047890 */ /* 0x000fe2000fffe0ff */
[----:B------:R-:W-:Y:S03]  /*0180*/  BSSY.RECONVERGENT B0, `(.L_x_2) ;  /* 0x0000013000007945 */ /* 0x000fe60003800200 */
[----:B------:R-:W-:-:S08]  /*0190*/  UISETP.NE.AND UP0, UPT, UR4, URZ, UPT ;  /* 0x000000ff0400728c */ /* 0x000fd0000bf05270 */
[----:B------:R-:W-:-:S04]  /*01a0*/  @!P0 IMAD.MOV.U32 R0, RZ, RZ, 0x3f8ccccd ;  /* 0x3f8ccccdff008424 */ /* 0x000fc800078e00ff */
[----:B-----5:R-:W-:Y:S01]  /*01b0*/  @!P0 FFMA R7, R3, R0, 0.5 ;  /* 0x3f00000003078423 */ /* 0x020fe20000000000 */
[----:B------:R-:W-:Y:S06]  /*01c0*/  @!P0 BRA `(.L_x_3) ;  /* 0x0000000000388947 */ /* 0x000fec0003800000 */
[----:B------:R-:W-:Y:S01]  /*01d0*/  HFMA2 R7, -RZ, RZ, 1.8515625, -0.7724609375 ;  /* 0x3f68ba2eff077431 */ /* 0x000fe200000001ff */
[----:B------:R-:W0:Y:S01]  /*01e0*/  FCHK P0, R3, 1.1000000238418579102 ;  /* 0x3f8ccccd03007902 */ /* 0x000e220000000000 */
[----:B------:R-:W-:Y:S03]  /*01f0*/  BSSY.RECONVERGENT B1, `(.L_x_4) ;  /* 0x000000a000017945 */ /* 0x000fe60003800200 */
[----:B------:R-:W-:-:S04]  /*0200*/  FFMA R0, -R2, R7, 1 ;  /* 0x3f80000002007423 */ /* 0x000fc80000000107 */
[----:B------:R-:W-:-:S04]  /*0210*/  FFMA R0, R0, R7, 0.90909087657928466797 ;  /* 0x3f68ba2e00007423 */ /* 0x000fc80000000007 */
[----:B------:R-:W-:-:S04]  /*0220*/  FFMA R8, R0, R3, RZ ;  /* 0x0000000300087223 */ /* 0x000fc800000000ff */
[----:B------:R-:W-:-:S04]  /*0230*/  FFMA R7, R8, -1.1000000238418579102, R3 ;  /* 0xbf8ccccd08077823 */ /* 0x000fc80000000003 */
[----:B------:R-:W-:Y:S01]  /*0240*/  FFMA R7, R0, R7, R8 ;  /* 0x0000000700077223 */ /* 0x000fe20000000008 */
[----:B0-----:R-:W-:Y:S06]  /*0250*/  @!P0 BRA `(.L_x_5) ;  /* 0x00000000000c8947 */ /* 0x001fec0003800000 */
[----:B------:R-:W-:-:S07]  /*0260*/  MOV R8, 0x280 ;  /* 0x0000028000087802 */ /* 0x000fce0000000f00 */
[----:B------:R-:W-:Y:S05]  /*0270*/  CALL.REL.NOINC `($__internal_0_$__cuda_sm3x_div_rn_noftz_f32_slowpath) ;  /* 0x0000000400787944 */ /* 0x000fea0003c00000 */
[----:B------:R-:W-:-:S07]  /*0280*/  IMAD.MOV.U32 R7, RZ, RZ, R0 ;  /* 0x000000ffff077224 */ /* 0x000fce00078e0000 */
.L_x_5:
[----:B------:R-:W-:Y:S05]  /*0290*/  BSYNC.RECONVERGENT B1 ;  /* 0x0000000000017941 */ /* 0x000fea0003800200 */
.L_x_4:
[----:B------:R-:W-:-:S07]  /*02a0*/  FADD R7, R7, -0.5 ;  /* 0xbf00000007077421 */ /* 0x000fce0000000000 */
.L_x_3:
[----:B------:R-:W-:Y:S05]  /*02b0*/  BSYNC.RECONVERGENT B0 ;  /* 0x0000000000007941 */ /* 0x000fea0003800200 */
.L_x_2:
[----:B------:R-:W-:Y:S01]  /*02c0*/  ISETP.NE.AND P0, PT, R6, RZ, PT ;  /* 0x000000ff0600720c */ /* 0x000fe20003f05270 */
[----:B------:R-:W-:-:S12]  /*02d0*/  BSSY.RECONVERGENT B0, `(.L_x_6) ;  /* 0x0000013000007945 */ /* 0x000fd80003800200 */
[----:B------:R-:W-:Y:S05]  /*02e0*/  @!P0 BRA `(.L_x_7) ;  /* 0x00000000003c8947 */ /* 0x000fea0003800000 */
[----:B------:R-:W-:Y:S01]  /*02f0*/  IMAD.MOV.U32 R3, RZ, RZ, 0x3f68ba2e ;  /* 0x3f68ba2eff037424 */ /* 0x000fe200078e00ff */
[----:B------:R-:W0:Y:S01]  /*0300*/  FCHK P0, R7, 1.1000000238418579102 ;  /* 0x3f8ccccd07007902 */ /* 0x000e220000000000 */
[----:B------:R-:W-:Y:S02]  /*0310*/  BSSY.RECONVERGENT B1, `(.L_x_8) ;  /* 0x000000a000017945 */ /* 0x000fe40003800200 */
[----:B------:R-:W-:-:S04]  /*0320*/  FFMA R0, -R2, R3, 1 ;  /* 0x3f80000002007423 */ /* 0x000fc80000000103 */
[----:B------:R-:W-:-:S04]  /*0330*/  FFMA R0, R0, R3, 0.90909087657928466797 ;  /* 0x3f68ba2e00007423 */ /* 0x000fc80000000003 */
[----:B------:R-:W-:-:S04]  /*0340*/  FFMA R8, R0, R7, RZ ;  /* 0x0000000700087223 */ /* 0x000fc800000000ff */
[----:B------:R-:W-:-:S04]  /*0350*/  FFMA R3, R8, -1.1000000238418579102, R7 ;  /* 0xbf8ccccd08037823 */ /* 0x000fc80000000007 */
[----:B------:R-:W-:Y:S01]  /*0360*/  FFMA R0, R0, R3, R8 ;  /* 0x0000000300007223 */ /* 0x000fe20000000008 */
[----:B0-----:R-:W-:Y:S06]  /*0370*/  @!P0 BRA `(.L_x_9) ;  /* 0x00000000000c8947 */ /* 0x001fec0003800000 */
[----:B------:R-:W-:Y:S02]  /*0380*/  MOV R3, R7 ;  /* 0x0000000700037202 */ /* 0x000fe40000000f00 */
[----:B------:R-:W-:-:S07]  /*0390*/  MOV R8, 0x3b0 ;  /* 0x000003b000087802 */ /* 0x000fce0000000f00 */
[----:B------:R-:W-:Y:S05]  /*03a0*/  CALL.REL.NOINC `($__internal_0_$__cuda_sm3x_div_rn_noftz_f32_slowpath) ;  /* 0x00000004002c7944 */ /* 0x000fea0003c00000 */
.L_x_9:
[----:B------:R-:W-:Y:S05]  /*03b0*/  BSYNC.RECONVERGENT B1 ;  /* 0x0000000000017941 */ /* 0x000fea0003800200 */
.L_x_8:
[----:B------:R-:W-:Y:S01]  /*03c0*/  FADD R3, R0, -0.5 ;  /* 0xbf00000000037421 */ /* 0x000fe20000000000 */
[----:B------:R-:W-:Y:S06]  /*03d0*/  BRA `(.L_x_10) ;  /* 0x0000000000087947 */ /* 0x000fec0003800000 */
.L_x_7:
[----:B------:R-:W-:-:S04]  /*03e0*/  IMAD.MOV.U32 R0, RZ, RZ, 0x3f8ccccd ;  /* 0x3f8ccccdff007424 */ /* 0x000fc800078e00ff */
[----:B------:R-:W-:-:S07]  /*03f0*/  FFMA R3, R7, R0, 0.5 ;  /* 0x3f00000007037423 */ /* 0x000fce0000000000 */
.L_x_10:
[----:B------:R-:W-:Y:S05]  /*0400*/  BSYNC.RECONVERGENT B0 ;  /* 0x0000000000007941 */ /* 0x000fea0003800200 */
.L_x_6:
        /* <DEDUP_REMOVED lines=14> */
.L_x_14:
[----:B------:R-:W-:Y:S05]  /*04f0*/  BSYNC.RECONVERGENT B1 ;  /* 0x0000000000017941 */ /* 0x000fea0003800200 */
.L_x_13:
[----:B------:R-:W-:Y:S01]  /*0500*/  FADD R3, R0, -0.5 ;  /* 0xbf00000000037421 */ /* 0x000fe20000000000 */
[----:B------:R-:W-:Y:S06]  /*0510*/  BRA `(.L_x_15) ;  /* 0x0000000000087947 */ /* 0x000fec0003800000 */
.L_x_12:
[----:B------:R-:W-:-:S05]  /*0520*/  HFMA2 R0, -RZ, RZ, 1.88671875, -19.203125 ;  /* 0x3f8ccccdff007431 */ /* 0x000fca00000001ff */
[----:B------:R-:W-:-:S07]  /*0530*/  FFMA R3, R3, R0, 0.5 ;  /* 0x3f00000003037423 */ /* 0x000fce0000000000 */
.L_x_15:
[----:B------:R-:W-:Y:S05]  /*0540*/  BSYNC.RECONVERGENT B0 ;  /* 0x0000000000007941 */ /* 0x000fea0003800200 */
.L_x_11:
        /* <DEDUP_REMOVED lines=14> */
.L_x_19:
[----:B------:R-:W-:Y:S05]  /*0630*/  BSYNC.RECONVERGENT B1 ;  /* 0x0000000000017941 */ /* 0x000fea0003800200 */
.L_x_18:
[----:B------:R-:W-:Y:S01]  /*0640*/  FADD R3, R0, -0.5 ;  /* 0xbf00000000037421 */ /* 0x000fe20000000000 */
[----:B------:R-:W-:Y:S06]  /*0650*/  BRA `(.L_x_20) ;  /* 0x0000000000087947 */ /* 0x000fec0003800000 */
.L_x_17:
[----:B------:R-:W-:-:S04]  /*0660*/  IMAD.MOV.U32 R0, RZ, RZ, 0x3f8ccccd ;  /* 0x3f8ccccdff007424 */ /* 0x000fc800078e00ff */
[----:B------:R-:W-:-:S07]  /*0670*/  FFMA R3, R3, R0, 0.5 ;  /* 0x3f00000003037423 */ /* 0x000fce0000000000 */
.L_x_20:
[----:B------:R-:W-:Y:S05]  /*0680*/  BSYNC.RECONVERGENT B0 ;  /* 0x0000000000007941 */ /* 0x000fea0003800200 */
.L_x_16:
[----:B------:R-:W-:Y:S05]  /*0690*/  BRA.U UP0, `(.L_x_21) ;  /* 0xfffffff900b07547 */ /* 0x000fea000b83ffff */
.L_x_1:
[----:B------:R-:W-:-:S09]  /*06a0*/  UISETP.NE.AND UP0, UPT, UR5, URZ, UPT ;  /* 0x000000ff0500728c */ /* 0x000fd2000bf05270 */
[----:B------:R-:W-:Y:S05]  /*06b0*/  BRA.U !UP0, `(.L_x_0) ;  /* 0x0000000108607547 */ /* 0x000fea000b800000 */
[----:B------:R-:W-:-:S12]  /*06c0*/  UIADD3 UR4, UPT, UPT, -UR5, URZ, URZ ;  /* 0x000000ff05047290 */ /* 0x000fd8000fffe1ff */
.L_x_27:
[----:B------:R-:W-:Y:S01]  /*06d0*/  ISETP.NE.AND P0, PT, R6, RZ, PT ;  /* 0x000000ff0600720c */ /* 0x000fe20003f05270 */
[----:B------:R-:W-:Y:S01]  /*06e0*/  UIADD3 UR4, UPT, UPT, UR4, 0x1, URZ ;  /* 0x0000000104047890 */ /* 0x000fe2000fffe0ff */
[----:B------:R-:W-:Y:S03]  /*06f0*/  BSSY.RECONVERGENT B0, `(.L_x_22) ;  /* 0x0000013000007945 */ /* 0x000fe60003800200 */
[----:B------:R-:W-:-:S08]  /*0700*/  UISETP.NE.AND UP0, UPT, UR4, URZ, UPT ;  /* 0x000000ff0400728c */ /* 0x000fd0000bf05270 */
[----:B------:R-:W-:Y:S05]  /*0710*/  @!P0 BRA `(.L_x_23) ;  /* 0x0000000000388947 */ /* 0x000fea0003800000 */
[----:B------:R-:W-:Y:S01]  /*0720*/  MOV R7, 0x3f68ba2e ;  /* 0x3f68ba2e00077802 */ /* 0x000fe20000000f00 */
[----:B-----5:R-:W0:Y:S01]  /*0730*/  FCHK P0, R3, 1.1000000238418579102 ;  /* 0x3f8ccccd03007902 */ /* 0x020e220000000000 */
        /* <DEDUP_REMOVED lines=9> */
.L_x_25:
[----:B------:R-:W-:Y:S05]  /*07d0*/  BSYNC.RECONVERGENT B1 ;  /* 0x0000000000017941 */ /* 0x000fea0003800200 */
.L_x_24:
[----:B------:R-:W-:Y:S01]  /*07e0*/  FADD R3, R0, -0.5 ;  /* 0xbf00000000037421 */ /* 0x000fe20000000000 */
[----:B------:R-:W-:Y:S06]  /*07f0*/  BRA `(.L_x_26) ;  /* 0x0000000000087947 */ /* 0x000fec0003800000 */
.L_x_23:
[----:B------:R-:W-:-:S04]  /*0800*/  IMAD.MOV.U32 R0, RZ, RZ, 0x3f8ccccd ;  /* 0x3f8ccccdff007424 */ /* 0x000fc800078e00ff */
[----:B-----5:R-:W-:-:S07]  /*0810*/  FFMA R3, R3, R0, 0.5 ;  /* 0x3f00000003037423 */ /* 0x020fce0000000000 */
.L_x_26:
[----:B------:R-:W-:Y:S05]  /*0820*/  BSYNC.RECONVERGENT B0 ;  /* 0x0000000000007941 */ /* 0x000fea0003800200 */
.L_x_22:
[----:B------:R-:W-:Y:S05]  /*0830*/  BRA.U UP0, `(.L_x_27) ;  /* 0xfffffffd00a47547 */ /* 0x000fea000b83ffff */
.L_x_0:
[----:B-----5:R-:W-:Y:S01]  /*0840*/  STG.E desc[UR6][R4.64], R3 ;  /* 0x0000000304007986 */ /* 0x020fe2000c101906 */
[----:B------:R-:W-:Y:S05]  /*0850*/  EXIT ;  /* 0x000000000000794d */ /* 0x000fea0003800000 */
        .weak           $__internal_0_$__cuda_sm3x_div_rn_noftz_f32_slowpath
        .type           $__internal_0_$__cuda_sm3x_div_rn_noftz_f32_slowpath,@function
        .size           $__internal_0_$__cuda_sm3x_div_rn_noftz_f32_slowpath,(.L_x_56 - $__internal_0_$__cuda_sm3x_div_rn_noftz_f32_slowpath)
$__internal_0_$__cuda_sm3x_div_rn_noftz_f32_slowpath:
[----:B------:R-:W-:Y:S01]  /*0860*/  SHF.R.U32.HI R7, RZ, 0x17, R2 ;  /* 0x00000017ff077819 */ /* 0x000fe20000011602 */
[----:B------:R-:W-:Y:S01]  /*0870*/  BSSY.RECONVERGENT B2, `(.L_x_28) ;  /* 0x0000064000027945 */ /* 0x000fe20003800200 */
[----:B------:R-:W-:Y:S01]  /*0880*/  SHF.R.U32.HI R0, RZ, 0x17, R3 ;  /* 0x00000017ff007819 */ /* 0x000fe20000011603 */
[----:B------:R-:W-:Y:S01]  /*0890*/  IMAD.MOV.U32 R10, RZ, RZ, 0x3f8ccccd ;  /* 0x3f8ccccdff0a7424 */ /* 0x000fe200078e00ff */
[----:B------:R-:W-:Y:S02]  /*08a0*/  LOP3.LUT R7, R7, 0xff, RZ, 0xc0, !PT ;  /* 0x000000ff07077812 */ /* 0x000fe400078ec0ff */
[----:B------:R-:W-:-:S03]  /*08b0*/  LOP3.LUT R14, R0, 0xff, RZ, 0xc0, !PT ;  /* 0x000000ff000e7812 */ /* 0x000fc600078ec0ff */
[----:B------:R-:W-:Y:S01]  /*08c0*/  VIADD R11, R7, 0xffffffff ;  /* 0xffffffff070b7836 */ /* 0x000fe20000000000 */
[----:B------:R-:W-:-:S04]  /*08d0*/  IADD3 R12, PT, PT, R14, -0x1, RZ ;  /* 0xffffffff0e0c7810 */ /* 0x000fc80007ffe0ff */
[----:B------:R-:W-:-:S04]  /*08e0*/  ISETP.GT.U32.AND P0, PT, R11, 0xfd, PT ;  /* 0x000000fd0b00780c */ /* 0x000fc80003f04070 */
[----:B------:R-:W-:-:S13]  /*08f0*/  ISETP.GT.U32.OR P0, PT, R12, 0xfd, P0 ;  /* 0x000000fd0c00780c */ /* 0x000fda0000704470 */
[----:B------:R-:W-:Y:S01]  /*0900*/  @!P0 MOV R9, RZ ;  /* 0x000000ff00098202 */ /* 0x000fe20000000f00 */
[----:B------:R-:W-:Y:S06]  /*0910*/  @!P0 BRA `(.L_x_29) ;  /* 0x0000000000608947 */ /* 0x000fec0003800000 */
[----:B------:R-:W-:Y:S01]  /*0920*/  IMAD.MOV.U32 R0, RZ, RZ, 0x3f8ccccd ;  /* 0x3f8ccccdff007424 */ /* 0x000fe200078e00ff */
[----:B------:R-:W-:-:S04]  /*0930*/  FSETP.GTU.FTZ.AND P0, PT, |R3|, +INF , PT ;  /* 0x7f8000000300780b */ /* 0x000fc80003f1c200 */
[----:B------:R-:W-:-:S04]  /*0940*/  FSETP.GTU.FTZ.AND P1, PT, |R0|, +INF , PT ;  /* 0x7f8000000000780b */ /* 0x000fc80003f3c200 */
[----:B------:R-:W-:-:S13]  /*0950*/  PLOP3.LUT P0, PT, P0, P1, PT, 0xf8, 0x8f ;  /* 0x00000000008f781c */ /* 0x000fda0000703f70 */
[----:B------:R-:W-:Y:S05]  /*0960*/  @P0 BRA `(.L_x_30) ;  /* 0x00000004004c0947 */ /* 0x000fea0003800000 */
[----:B------:R-:W-:-:S13]  /*0970*/  LOP3.LUT P0, RZ, R10, 0x7fffffff, R3, 0xc8, !PT ;  /* 0x7fffffff0aff7812 */ /* 0x000fda000780c803 */
[----:B------:R-:W-:Y:S05]  /*0980*/  @!P0 BRA `(.L_x_31) ;  /* 0x00000004003c8947 */ /* 0x000fea0003800000 */
[C---:B------:R-:W-:Y:S02]  /*0990*/  FSETP.NEU.FTZ.AND P2, PT, |R3|.reuse, +INF , PT ;  /* 0x7f8000000300780b */ /* 0x040fe40003f5d200 */
[----:B------:R-:W-:Y:S02]  /*09a0*/  FSETP.NEU.FTZ.AND P1, PT, |R0|, +INF , PT ;  /* 0x7f8000000000780b */ /* 0x000fe40003f3d200 */
[----:B------:R-:W-:-:S11]  /*09b0*/  FSETP.NEU.FTZ.AND P0, PT, |R3|, +INF , PT ;  /* 0x7f8000000300780b */ /* 0x000fd60003f1d200 */
[----:B------:R-:W-:Y:S05]  /*09c0*/  @!P1 BRA !P2, `(.L_x_31) ;  /* 0x00000004002c9947 */ /* 0x000fea0005000000 */
[----:B------:R-:W-:-:S04]  /*09d0*/  LOP3.LUT P2, RZ, R3, 0x7fffffff, RZ, 0xc0, !PT ;  /* 0x7fffffff03ff7812 */ /* 0x000fc8000784c0ff */
[----:B------:R-:W-:-:S13]  /*09e0*/  PLOP3.LUT P1, PT, P1, P2, PT, 0x2f, 0xf2 ;  /* 0x0000000000f2781c */ /* 0x000fda0000f24577 */
[----:B------:R-:W-:Y:S05]  /*09f0*/  @P1 BRA `(.L_x_32) ;  /* 0x0000000400181947 */ /* 0x000fea0003800000 */
[----:B------:R-:W-:-:S04]  /*0a00*/  LOP3.LUT P1, RZ, R10, 0x7fffffff, RZ, 0xc0, !PT ;  /* 0x7fffffff0aff7812 */ /* 0x000fc8000782c0ff */
[----:B------:R-:W-:-:S13]  /*0a10*/  PLOP3.LUT P0, PT, P0, P1, PT, 0x2f, 0xf2 ;  /* 0x0000000000f2781c */ /* 0x000fda0000702577 */
[----:B------:R-:W-:Y:S05]  /*0a20*/  @P0 BRA `(.L_x_33) ;  /* 0x0000000400000947 */ /* 0x000fea0003800000 */
[----:B------:R-:W-:Y:S02]  /*0a30*/  ISETP.GE.AND P0, PT, R12, RZ, PT ;  /* 0x000000ff0c00720c */ /* 0x000fe40003f06270 */
[----:B------:R-:W-:-:S11]  /*0a40*/  ISETP.GE.AND P1, PT, R11, RZ, PT ;  /* 0x000000ff0b00720c */ /* 0x000fd60003f26270 */
[----:B------:R-:W-:Y:S01]  /*0a50*/  @P0 MOV R9, RZ ;  /* 0x000000ff00090202 */ /* 0x000fe20000000f00 */
[----:B------:R-:W-:Y:S02]  /*0a60*/  @!P0 IMAD.MOV.U32 R9, RZ, RZ, -0x40 ;  /* 0xffffffc0ff098424 */ /* 0x000fe400078e00ff */
[----:B------:R-:W-:Y:S01]  /*0a70*/  @!P0 FFMA R3, R3, 1.84467440737095516160e+19, RZ ;  /* 0x5f80000003038823 */ /* 0x000fe200000000ff */
[----:B------:R-:W-:Y:S02]  /*0a80*/  @!P1 FFMA R10, R0, 1.84467440737095516160e+19, RZ ;  /* 0x5f800000000a9823 */ /* 0x000fe400000000ff */
[----:B------:R-:W-:-:S07]  /*0a90*/  @!P1 IADD3 R9, PT, PT, R9, 0x40, RZ ;  /* 0x0000004009099810 */ /* 0x000fce0007ffe0ff */
.L_x_29:
[----:B------:R-:W-:Y:S01]  /*0aa0*/  LEA R11, R7, 0xc0800000, 0x17 ;  /* 0xc0800000070b7811 */ /* 0x000fe200078eb8ff */
[----:B------:R-:W-:Y:S04]  /*0ab0*/  BSSY.RECONVERGENT B3, `(.L_x_34) ;  /* 0x0000036000037945 */ /* 0x000fe80003800200 */
[----:B------:R-:W-:Y:S01]  /*0ac0*/  IMAD.IADD R11, R10, 0x1, -R11 ;  /* 0x000000010a0b7824 */ /* 0x000fe200078e0a0b */
[----:B------:R-:W-:-:S03]  /*0ad0*/  IADD3 R10, PT, PT, R14, -0x7f, RZ ;  /* 0xffffff810e0a7810 */ /* 0x000fc60007ffe0ff */
[----:B------:R-:W0:Y:S01]  /*0ae0*/  MUFU.RCP R12, R11 ;  /* 0x0000000b000c7308 */ /* 0x000e220000001000 */
[----:B------:R-:W-:Y:S01]  /*0af0*/  FADD.FTZ R13, -R11, -RZ ;  /* 0x800000ff0b0d7221 */ /* 0x000fe20000010100 */
[C---:B------:R-:W-:Y:S01]  /*0b00*/  IMAD R0, R10.reuse, -0x800000, R3 ;  /* 0xff8000000a007824 */ /* 0x040fe200078e0203 */
[----:B------:R-:W-:-:S05]  /*0b10*/  IADD3 R10, PT, PT, R10, 0x7f, -R7 ;  /* 0x0000007f0a0a7810 */ /* 0x000fca0007ffe807 */
[----:B------:R-:W-:Y:S02]  /*0b20*/  IMAD.IADD R10, R10, 0x1, R9 ;  /* 0x000000010a0a7824 */ /* 0x000fe400078e0209 */
[----:B0-----:R-:W-:-:S04]  /*0b30*/  FFMA R15, R12, R13, 1 ;  /* 0x3f8000000c0f7423 */ /* 0x001fc8000000000d */
[----:B------:R-:W-:-:S04]  /*0b40*/  FFMA R14, R12, R15, R12 ;  /* 0x0000000f0c0e7223 */ /* 0x000fc8000000000c */
[----:B------:R-:W-:-:S04]  /*0b50*/  FFMA R3, R0, R14, RZ ;  /* 0x0000000e00037223 */ /* 0x000fc800000000ff */
[----:B------:R-:W-:-:S04]  /*0b60*/  FFMA R12, R13, R3, R0 ;  /* 0x000000030d0c7223 */ /* 0x000fc80000000000 */
[----:B------:R-:W-:-:S04]  /*0b70*/  FFMA R15, R14, R12, R3 ;  /* 0x0000000c0e0f7223 */ /* 0x000fc80000000003 */
[----:B------:R-:W-:-:S04]  /*0b80*/  FFMA R12, R13, R15, R0 ;  /* 0x0000000f0d0c7223 */ /* 0x000fc80000000000 */
[----:B------:R-:W-:-:S05]  /*0b90*/  FFMA R0, R14, R12, R15 ;  /* 0x0000000c0e007223 */ /* 0x000fca000000000f */
[----:B------:R-:W-:-:S04]  /*0ba0*/  SHF.R.U32.HI R3, RZ, 0x17, R0 ;  /* 0x00000017ff037819 */ /* 0x000fc80000011600 */
[----:B------:R-:W-:-:S04]  /*0bb0*/  LOP3.LUT R3, R3, 0xff, RZ, 0xc0, !PT ;  /* 0x000000ff03037812 */ /* 0x000fc800078ec0ff */
[----:B------:R-:W-:-:S05]  /*0bc0*/  IADD3 R9, PT, PT, R3, R10, RZ ;  /* 0x0000000a03097210 */ /* 0x000fca0007ffe0ff */
[----:B------:R-:W-:-:S05]  /*0bd0*/  VIADD R3, R9, 0xffffffff ;  /* 0xffffffff09037836 */ /* 0x000fca0000000000 */
[----:B------:R-:W-:-:S13]  /*0be0*/  ISETP.GE.U32.AND P0, PT, R3, 0xfe, PT ;  /* 0x000000fe0300780c */ /* 0x000fda0003f06070 */
[----:B------:R-:W-:Y:S05]  /*0bf0*/  @!P0 BRA `(.L_x_35) ;  /* 0x0000000000808947 */ /* 0x000fea0003800000 */
[----:B------:R-:W-:-:S13]  /*0c00*/  ISETP.GT.AND P0, PT, R9, 0xfe, PT ;  /* 0x000000fe0900780c */ /* 0x000fda0003f04270 */
[----:B------:R-:W-:Y:S05]  /*0c10*/  @P0 BRA `(.L_x_36) ;  /* 0x00000000006c0947 */ /* 0x000fea0003800000 */
[----:B------:R-:W-:-:S13]  /*0c20*/  ISETP.GE.AND P0, PT, R9, 0x1, PT ;  /* 0x000000010900780c */ /* 0x000fda0003f06270 */
[----:B------:R-:W-:Y:S05]  /*0c30*/  @P0 BRA `(.L_x_37) ;  /* 0x0000000000740947 */ /* 0x000fea0003800000 */
[----:B------:R-:W-:Y:S02]  /*0c40*/  ISETP.GE.AND P0, PT, R9, -0x18, PT ;  /* 0xffffffe80900780c */ /* 0x000fe40003f06270 */
[----:B------:R-:W-:-:S11]  /*0c50*/  LOP3.LUT R0, R0, 0x80000000, RZ, 0xc0, !PT ;  /* 0x8000000000007812 */ /* 0x000fd600078ec0ff */
[----:B------:R-:W-:Y:S05]  /*0c60*/  @!P0 BRA `(.L_x_37) ;  /* 0x0000000000688947 */ /* 0x000fea0003800000 */
[CCC-:B------:R-:W-:Y:S01]  /*0c70*/  FFMA.RZ R3, R14.reuse, R12.reuse, R15.reuse ;  /* 0x0000000c0e037223 */ /* 0x1c0fe2000000c00f */
[CCC-:B------:R-:W-:Y:S01]  /*0c80*/  FFMA.RM R10, R14.reuse, R12.reuse, R15.reuse ;  /* 0x0000000c0e0a7223 */ /* 0x1c0fe2000000400f */
[C---:B------:R-:W-:Y:S02]  /*0c90*/  ISETP.NE.AND P2, PT, R9.reuse, RZ, PT ;  /* 0x000000ff0900720c */ /* 0x040fe40003f45270 */
[----:B------:R-:W-:Y:S02]  /*0ca0*/  ISETP.NE.AND P1, PT, R9, RZ, PT ;  /* 0x000000ff0900720c */ /* 0x000fe40003f25270 */
[----:B------:R-:W-:Y:S01]  /*0cb0*/  LOP3.LUT R7, R3, 0x7fffff, RZ, 0xc0, !PT ;  /* 0x007fffff03077812 */ /* 0x000fe200078ec0ff */
[----:B------:R-:W-:Y:S01]  /*0cc0*/  FFMA.RP R3, R14, R12, R15 ;  /* 0x0000000c0e037223 */ /* 0x000fe2000000800f */
[----:B------:R-:W-:Y:S01]  /*0cd0*/  IADD3 R12, PT, PT, R9, 0x20, RZ ;  /* 0x00000020090c7810 */ /* 0x000fe20007ffe0ff */
[----:B------:R-:W-:Y:S01]  /*0ce0*/  IMAD.MOV R9, RZ, RZ, -R9 ;  /* 0x000000ffff097224 */ /* 0x000fe200078e0a09 */
[----:B------:R-:W-:-:S02]  /*0cf0*/  LOP3.LUT R7, R7, 0x800000, RZ, 0xfc, !PT ;  /* 0x0080000007077812 */ /* 0x000fc400078efcff */
[----:B------:R-:W-:Y:S02]  /*0d00*/  FSETP.NEU.FTZ.AND P0, PT, R3, R10, PT ;  /* 0x0000000a0300720b */ /* 0x000fe40003f1d000 */
[----:B------:R-:W-:Y:S02]  /*0d10*/  SHF.L.U32 R12, R7, R12, RZ ;  /* 0x0000000c070c7219 */ /* 0x000fe400000006ff */
[----:B------:R-:W-:Y:S02]  /*0d20*/  SEL R10, R9, RZ, P2 ;  /* 0x000000ff090a7207 */ /* 0x000fe40001000000 */
[----:B------:R-:W-:Y:S02]  /*0d30*/  ISETP.NE.AND P1, PT, R12, RZ, P1 ;  /* 0x000000ff0c00720c */ /* 0x000fe40000f25270 */
[----:B------:R-:W-:Y:S02]  /*0d40*/  SHF.R.U32.HI R10, RZ, R10, R7 ;  /* 0x0000000aff0a7219 */ /* 0x000fe40000011607 */
[----:B------:R-:W-:-:S02]  /*0d50*/  PLOP3.LUT P0, PT, P0, P1, PT, 0xf8, 0x8f ;  /* 0x00000000008f781c */ /* 0x000fc40000703f70 */
[----:B------:R-:W-:Y:S02]  /*0d60*/  SHF.R.U32.HI R12, RZ, 0x1, R10 ;  /* 0x00000001ff0c7819 */ /* 0x000fe4000001160a */
[----:B------:R-:W-:-:S04]  /*0d70*/  SEL R3, RZ, 0x1, !P0 ;  /* 0x00000001ff037807 */ /* 0x000fc80004000000 */
[----:B------:R-:W-:-:S04]  /*0d80*/  LOP3.LUT R3, R3, 0x1, R12, 0xf8, !PT ;  /* 0x0000000103037812 */ /* 0x000fc800078ef80c */
[----:B------:R-:W-:-:S04]  /*0d90*/  LOP3.LUT R3, R3, R10, RZ, 0xc0, !PT ;  /* 0x0000000a03037212 */ /* 0x000fc800078ec0ff */
[----:B------:R-:W-:-:S04]  /*0da0*/  IADD3 R3, PT, PT, R12, R3, RZ ;  /* 0x000000030c037210 */ /* 0x000fc80007ffe0ff */
[----:B------:R-:W-:Y:S01]  /*0db0*/  LOP3.LUT R0, R3, R0, RZ, 0xfc, !PT ;  /* 0x0000000003007212 */ /* 0x000fe200078efcff */
[----:B------:R-:W-:Y:S06]  /*0dc0*/  BRA `(.L_x_37) ;  /* 0x0000000000107947 */ /* 0x000fec0003800000 */
.L_x_36:
[----:B------:R-:W-:-:S04]  /*0dd0*/  LOP3.LUT R0, R0, 0x80000000, RZ, 0xc0, !PT ;  /* 0x8000000000007812 */ /* 0x000fc800078ec0ff */
[----:B------:R-:W-:Y:S01]  /*0de0*/  LOP3.LUT R0, R0, 0x7f800000, RZ, 0xfc, !PT ;  /* 0x7f80000000007812 */ /* 0x000fe200078efcff */
[----:B------:R-:W-:Y:S06]  /*0df0*/  BRA `(.L_x_37) ;  /* 0x0000000000047947 */ /* 0x000fec0003800000 */
.L_x_35:
[----:B------:R-:W-:-:S07]  /*0e00*/  IMAD R0, R10, 0x800000, R0 ;  /* 0x008000000a007824 */ /* 0x000fce00078e0200 */
.L_x_37:
[----:B------:R-:W-:Y:S05]  /*0e10*/  BSYNC.RECONVERGENT B3 ;  /* 0x0000000000037941 */ /* 0x000fea0003800200 */
.L_x_34:
[----:B------:R-:W-:Y:S05]  /*0e20*/  BRA `(.L_x_38) ;  /* 0x0000000000207947 */ /* 0x000fea0003800000 */
.L_x_33:
[----:B------:R-:W-:-:S04]  /*0e30*/  LOP3.LUT R0, R10, 0x80000000, R3, 0x48, !PT ;  /* 0x800000000a007812 */ /* 0x000fc800078e4803 */
[----:B------:R-:W-:Y:S01]  /*0e40*/  LOP3.LUT R0, R0, 0x7f800000, RZ, 0xfc, !PT ;  /* 0x7f80000000007812 */ /* 0x000fe200078efcff */
[----:B------:R-:W-:Y:S06]  /*0e50*/  BRA `(.L_x_38) ;  /* 0x0000000000147947 */ /* 0x000fec0003800000 */
.L_x_32:
[----:B------:R-:W-:Y:S01]  /*0e60*/  LOP3.LUT R0, R10, 0x80000000, R3, 0x48, !PT ;  /* 0x800000000a007812 */ /* 0x000fe200078e4803 */
[----:B------:R-:W-:Y:S06]  /*0e70*/  BRA `(.L_x_38) ;  /* 0x00000000000c7947 */ /* 0x000fec0003800000 */
.L_x_31:
[----:B------:R-:W0:Y:S01]  /*0e80*/  MUFU.RSQ R0, -QNAN ;  /* 0xffc0000000007908 */ /* 0x000e220000001400 */
[----:B------:R-:W-:Y:S05]  /*0e90*/  BRA `(.L_x_38) ;  /* 0x0000000000047947 */ /* 0x000fea0003800000 */
.L_x_30:
[----:B------:R-:W-:-:S07]  /*0ea0*/  FADD.FTZ R0, R3, R0 ;  /* 0x0000000003007221 */ /* 0x000fce0000010000 */
.L_x_38:
[----:B------:R-:W-:Y:S05]  /*0eb0*/  BSYNC.RECONVERGENT B2 ;  /* 0x0000000000027941 */ /* 0x000fea0003800200 */
.L_x_28:
[----:B------:R-:W-:-:S04]  /*0ec0*/  HFMA2 R9, -RZ, RZ, 0, 0 ;  /* 0x00000000ff097431 */ /* 0x000fc800000001ff */
[----:B0-----:R-:W-:Y:S05]  /*0ed0*/  RET.REL.NODEC R8 `(_Z14half_divergentPfii) ;  /* 0xfffffff008487950 */ /* 0x001fea0003c3ffff */
.L_x_39:
[----:B------:R-:W-:-:S00]  /*0ee0*/  BRA `(.L_x_39) ;  /* 0xfffffffc00fc7947 */ /* 0x000fc0000383ffff */
[----:B------:R-:W-:-:S00]  /*0ef0*/  NOP ;  /* 0x0000000000007918 */ /* 0x000fc00000000000 */
        /* <DEDUP_REMOVED lines=8> */
.L_x_56:


//--------------------- .text._Z13non_divergentPfii --------------------------
	.section	.text._Z13non_divergentPfii,"ax",@progbits
	.align	128
        .global         _Z13non_divergentPfii
        .type           _Z13non_divergentPfii,@function
        .size           _Z13non_divergentPfii,(.L_x_58 - _Z13non_divergentPfii)
        .other          _Z13non_divergentPfii,@"STO_CUDA_ENTRY STV_DEFAULT"
_Z13non_divergentPfii:
.text._Z13non_divergentPfii:
        /* <DEDUP_REMOVED lines=15> */
[----:B------:R-:W-:Y:S01]  /*00f0*/  SHF.R.U32.HI R0, RZ, 0x5, R0 ;  /* 0x00000005ff007819 */ /* 0x000fe20000011600 */
[----:B------:R-:W0:Y:S03]  /*0100*/  LDCU UR5, c[0x0][0x38c] ;  /* 0x00007180ff0577ac */ /* 0x000e260008000800 */
[----:B------:R-:W-:Y:S01]  /*0110*/  LOP3.LUT R0, R0, 0x7, RZ, 0xc0, !PT ;  /* 0x0000000700007812 */ /* 0x000fe200078ec0ff */
[----:B------:R-:W-:-:S03]  /*0120*/  UMOV UR4, URZ ;  /* 0x000000ff00047c82 */ /* 0x000fc60008000000 */
[----:B------:R-:W-:-:S13]  /*0130*/  ISETP.GT.AND P0, PT, R0, 0x3, PT ;  /* 0x000000030000780c */ /* 0x000fda0003f04270 */
.L_x_46:
[----:B------:R-:W-:Y:S01]  /*0140*/  UIADD3 UR4, UPT, UPT, UR4, 0x1, URZ ;  /* 0x0000000104047890 */ /* 0x000fe2000fffe0ff */
[----:B------:R-:W-:Y:S01]  /*0150*/  BSSY.RECONVERGENT B0, `(.L_x_41) ;  /* 0x0000017000007945 */ /* 0x000fe20003800200 */
[----:B-----5:R-:W-:Y:S02]  /*0160*/  MOV R4, R5 ;  /* 0x0000000500047202 */ /* 0x020fe40000000f00 */
[----:B0-----:R-:W-:Y:S01]  /*0170*/  UISETP.NE.AND UP0, UPT, UR4, UR5, UPT ;  /* 0x000000050400728c */ /* 0x001fe2000bf05270 */
[----:B------:R-:W-:Y:S10]  /*0180*/  @P0 BRA `(.L_x_42) ;  /* 0x0000000000280947 */ /* 0x000ff40003800000 */
[----:B------:R-:W-:-:S13]  /*0190*/  ISETP.GT.AND P1, PT, R0, 0x1, PT ;  /* 0x000000010000780c */ /* 0x000fda0003f24270 */
[----:B------:R-:W-:Y:S05]  /*01a0*/  @P1 BRA `(.L_x_43) ;  /* 0x0000000000101947 */ /* 0x000fea0003800000 */
[----:B------:R-:W-:-:S13]  /*01b0*/  ISETP.NE.AND P1, PT, R0, RZ, PT ;  /* 0x000000ff0000720c */ /* 0x000fda0003f25270 */
[----:B------:R-:W-:Y:S01]  /*01c0*/  @P1 FMUL R5, R5, 1.2000000476837158203 ;  /* 0x3f99999a05051820 */ /* 0x000fe20000400000 */
[----:B------:R-:W-:Y:S01]  /*01d0*/  @!P1 FMUL R5, R4, 1.1000000238418579102 ;  /* 0x3f8ccccd04059820 */ /* 0x000fe20000400000 */
[----:B------:R-:W-:Y:S06]  /*01e0*/  BRA `(.L_x_44) ;  /* 0x0000000000347947 */ /* 0x000fec0003800000 */
.L_x_43:
[----:B------:R-:W-:-:S13]  /*01f0*/  ISETP.NE.AND P1, PT, R0, 0x2, PT ;  /* 0x000000020000780c */ /* 0x000fda0003f25270 */
[----:B------:R-:W-:Y:S01]  /*0200*/  @P1 FMUL R5, R5, 1.3999999761581420898 ;  /* 0x3fb3333305051820 */ /* 0x000fe20000400000 */
[----:B------:R-:W-:Y:S01]  /*0210*/  @!P1 FMUL R5, R4, 1.2999999523162841797 ;  /* 0x3fa6666604059820 */ /* 0x000fe20000400000 */
[----:B------:R-:W-:Y:S06]  /*0220*/  BRA `(.L_x_44) ;  /* 0x0000000000247947 */ /* 0x000fec0003800000 */
.L_x_42:
[----:B------:R-:W-:-:S13]  /*0230*/  ISETP.GT.AND P1, PT, R0, 0x5, PT ;  /* 0x000000050000780c */ /* 0x000fda0003f24270 */
[----:B------:R-:W-:Y:S05]  /*0240*/  @P1 BRA `(.L_x_45) ;  /* 0x0000000000101947 */ /* 0x000fea0003800000 */
[----:B------:R-:W-:-:S13]  /*0250*/  ISETP.NE.AND P1, PT, R0, 0x4, PT ;  /* 0x000000040000780c */ /* 0x000fda0003f25270 */
[----:B------:R-:W-:Y:S01]  /*0260*/  @P1 FADD R5, R5, 0.20000000298023223877 ;  /* 0x3e4ccccd05051421 */ /* 0x000fe20000000000 */
[----:B------:R-:W-:Y:S01]  /*0270*/  @!P1 FADD R5, R4, 0.10000000149011611938 ;  /* 0x3dcccccd04059421 */ /* 0x000fe20000000000 */
[----:B------:R-:W-:Y:S06]  /*0280*/  BRA `(.L_x_44) ;  /* 0x00000000000c7947 */ /* 0x000fec0003800000 */
.L_x_45:
[----:B------:R-:W-:-:S13]  /*0290*/  ISETP.NE.AND P1, PT, R0, 0x6, PT ;  /* 0x000000060000780c */ /* 0x000fda0003f25270 */
[----:B------:R-:W-:Y:S01]  /*02a0*/  @P1 FADD R5, R5, 0.40000000596046447754 ;  /* 0x3ecccccd05051421 */ /* 0x000fe20000000000 */
[----:B------:R-:W-:-:S07]  /*02b0*/  @!P1 FADD R5, R4, 0.30000001192092895508 ;  /* 0x3e99999a04059421 */ /* 0x000fce0000000000 */
.L_x_44:
[----:B------:R-:W-:Y:S05]  /*02c0*/  BSYNC.RECONVERGENT B0 ;  /* 0x0000000000007941 */ /* 0x000fea0003800200 */
.L_x_41:
[----:B------:R-:W-:Y:S05]  /*02d0*/  BRA.U UP0, `(.L_x_46) ;  /* 0xfffffffd00987547 */ /* 0x000fea000b83ffff */
.L_x_40:
[----:B-----5:R-:W-:Y:S01]  /*02e0*/  STG.E desc[UR6][R2.64], R5 ;  /* 0x0000000502007986 */ /* 0x020fe2000c101906 */
[----:B------:R-:W-:Y:S05]  /*02f0*/  EXIT ;  /* 0x000000000000794d */ /* 0x000fea0003800000 */
.L_x_47:
        /* <DEDUP_REMOVED lines=16> */
.L_x_58:


//--------------------- .text._Z16highly_divergentPfii --------------------------
	.section	.text._Z16highly_divergentPfii,"ax",@progbits
	.align	128
        .global         _Z16highly_divergentPfii
        .type           _Z16highly_divergentPfii,@function
        .size           _Z16highly_divergentPfii,(.L_x_59 - _Z16highly_divergentPfii)
        .other          _Z16highly_divergentPfii,@"STO_CUDA_ENTRY STV_DEFAULT"
_Z16highly_divergentPfii:
.text._Z16highly_divergentPfii:
        /* <DEDUP_REMOVED lines=15> */
[----:B------:R-:W-:Y:S01]  /*00f0*/  LOP3.LUT R0, R0, 0x7, RZ, 0xc0, !PT ;  /* 0x0000000700007812 */ /* 0x000fe200078ec0ff */
[----:B------:R-:W0:Y:S03]  /*0100*/  LDCU UR5, c[0x0][0x38c] ;  /* 0x00007180ff0577ac */ /* 0x000e260008000800 */
[----:B------:R-:W-:Y:S01]  /*0110*/  ISETP.GT.AND P0, PT, R0, 0x3, PT ;  /* 0x000000030000780c */ /* 0x000fe20003f04270 */
[----:B------:R-:W-:-:S12]  /*0120*/  UMOV UR4, URZ ;  /* 0x000000ff00047c82 */ /* 0x000fd80008000000 */
.L_x_54:
        /* <DEDUP_REMOVED lines=11> */
.L_x_51:
[----:B------:R-:W-:-:S13]  /*01e0*/  ISETP.NE.AND P1, PT, R0, 0x2, PT ;  /* 0x000000020000780c */ /* 0x000fda0003f25270 */
[----:B------:R-:W-:Y:S01]  /*01f0*/  @P1 FMUL R5, R5, 1.3999999761581420898 ;  /* 0x3fb3333305051820 */ /* 0x000fe20000400000 */
[----:B------:R-:W-:Y:S01]  /*0200*/  @!P1 FMUL R5, R4, 1.2999999523162841797 ;  /* 0x3fa6666604059820 */ /* 0x000fe20000400000 */
[----:B------:R-:W-:Y:S06]  /*0210*/  BRA `(.L_x_52) ;  /* 0x0000000000247947 */ /* 0x000fec0003800000 */
.L_x_50:
[----:B------:R-:W-:-:S13]  /*0220*/  ISETP.GT.AND P1, PT, R0, 0x5, PT ;  /* 0x000000050000780c */ /* 0x000fda0003f24270 */
[----:B------:R-:W-:Y:S05]  /*0230*/  @P1 BRA `(.L_x_53) ;  /* 0x0000000000101947 */ /* 0x000fea0003800000 */
[----:B------:R-:W-:-:S13]  /*0240*/  ISETP.NE.AND P1, PT, R0, 0x4, PT ;  /* 0x000000040000780c */ /* 0x000fda0003f25270 */
[----:B------:R-:W-:Y:S01]  /*0250*/  @P1 FADD R5, R5, 0.20000000298023223877 ;  /* 0x3e4ccccd05051421 */ /* 0x000fe20000000000 */
[----:B------:R-:W-:Y:S01]  /*0260*/  @!P1 FADD R5, R4, 0.10000000149011611938 ;  /* 0x3dcccccd04059421 */ /* 0x000fe20000000000 */
[----:B------:R-:W-:Y:S06]  /*0270*/  BRA `(.L_x_52) ;  /* 0x00000000000c7947 */ /* 0x000fec0003800000 */
.L_x_53:
[----:B------:R-:W-:-:S13]  /*0280*/  ISETP.NE.AND P1, PT, R0, 0x6, PT ;  /* 0x000000060000780c */ /* 0x000fda0003f25270 */
[----:B------:R-:W-:Y:S01]  /*0290*/  @P1 FADD R5, R5, 0.40000000596046447754 ;  /* 0x3ecccccd05051421 */ /* 0x000fe20000000000 */
[----:B------:R-:W-:-:S07]  /*02a0*/  @!P1 FADD R5, R4, 0.30000001192092895508 ;  /* 0x3e99999a04059421 */ /* 0x000fce0000000000 */
.L_x_52:
[----:B------:R-:W-:Y:S05]  /*02b0*/  BSYNC.RECONVERGENT B0 ;  /* 0x0000000000007941 */ /* 0x000fea0003800200 */
.L_x_49:
[----:B------:R-:W-:Y:S05]  /*02c0*/  BRA.U UP0, `(.L_x_54) ;  /* 0xfffffffd00987547 */ /* 0x000fea000b83ffff */
.L_x_48:
[----:B-----5:R-:W-:Y:S01]  /*02d0*/  STG.E desc[UR6][R2.64], R5 ;  /* 0x0000000502007986 */ /* 0x020fe2000c101906 */
[----:B------:R-:W-:Y:S05]  /*02e0*/  EXIT ;  /* 0x000000000000794d */ /* 0x000fea0003800000 */
.L_x_55:
        /* <DEDUP_REMOVED lines=9> */
.L_x_59:


//--------------------- .nv.shared.reserved.0     --------------------------
	.section	.nv.shared.reserved.0,"aw",@nobits
	.weak		__nv_reservedSMEM_offset_0_alias
	.size		__nv_reservedSMEM_offset_0_alias, 0, 64
	.other		__nv_reservedSMEM_offset_0_alias,@"STO_CUDA_RESERVED_SHARED STV_DEFAULT"
__nv_reservedSMEM_offset_0_alias:
	.zero		0
	.zero		64


//--------------------- .nv.constant0._Z14half_divergentPfii --------------------------
	.section	.nv.constant0._Z14half_divergentPfii,"a",@progbits
	.sectionflags	@""
	.align	4
.nv.constant0._Z14half_divergentPfii:
	.zero		912


//--------------------- .nv.constant0._Z13non_divergentPfii --------------------------
	.section	.nv.constant0._Z13non_divergentPfii,"a",@progbits
	.sectionflags	@""
	.align	4
.nv.constant0._Z13non_divergentPfii:
	.zero		912


//--------------------- .nv.constant0._Z16highly_divergentPfii --------------------------
	.section	.nv.constant0._Z16highly_divergentPfii,"a",@progbits
	.sectionflags	@""
	.align	4
.nv.constant0._Z16highly_divergentPfii:
	.zero		912


//--------------------- SYMBOLS --------------------------

	.type		.nv.reservedSmem.offset0,@object
	.size		.nv.reservedSmem.offset0,0x4
